//
// Generated by NVIDIA NVVM Compiler
//
// Compiler Build ID: CL-36424714
// Cuda compilation tools, release 13.0, V13.0.88
// Based on NVVM 20.0.0
//

.version 9.0
.target sm_100
.address_size 64

	// .globl	_Z11mish_kernelPKfPfi

.visible .entry _Z11mish_kernelPKfPfi(
	.param .u64 .ptr .align 1 _Z11mish_kernelPKfPfi_param_0,
	.param .u64 .ptr .align 1 _Z11mish_kernelPKfPfi_param_1,
	.param .u32 _Z11mish_kernelPKfPfi_param_2
)
{
	.reg .pred 	%p<8>;
	.reg .b32 	%r<14>;
	.reg .b32 	%f<54>;
	.reg .b64 	%rd<9>;

	ld.param.u64 	%rd1, [_Z11mish_kernelPKfPfi_param_0];
	ld.param.u64 	%rd2, [_Z11mish_kernelPKfPfi_param_1];
	ld.param.u32 	%r3, [_Z11mish_kernelPKfPfi_param_2];
	mov.u32 	%r4, %ctaid.x;
	mov.u32 	%r5, %ntid.x;
	mov.u32 	%r6, %tid.x;
	mad.lo.s32 	%r1, %r4, %r5, %r6;
	setp.ge.s32 	%p1, %r1, %r3;
	@%p1 bra 	$L__BB0_5;
	cvta.to.global.u64 	%rd3, %rd1;
	mul.wide.s32 	%rd4, %r1, 4;
	add.s64 	%rd5, %rd3, %rd4;
	ld.global.f32 	%f1, [%rd5];
	setp.gt.f32 	%p2, %f1, 0f41A00000;
	mov.f32 	%f53, %f1;
	@%p2 bra 	$L__BB0_4;
	fma.rn.f32 	%f6, %f1, 0f3BBB989D, 0f3F000000;
	cvt.sat.f32.f32 	%f7, %f6;
	mov.f32 	%f8, 0f4B400001;
	mov.f32 	%f9, 0f437C0000;
	fma.rm.f32 	%f10, %f7, %f9, %f8;
	add.f32 	%f11, %f10, 0fCB40007F;
	neg.f32 	%f12, %f11;
	fma.rn.f32 	%f13, %f1, 0f3FB8AA3B, %f12;
	fma.rn.f32 	%f14, %f1, 0f32A57060, %f13;
	mov.b32 	%r7, %f10;
	shl.b32 	%r8, %r7, 23;
	mov.b32 	%f15, %r8;
	ex2.approx.ftz.f32 	%f16, %f14;
	mul.f32 	%f2, %f16, %f15;
	mov.f32 	%f17, 0f3F800000;
	add.rz.f32 	%f18, %f2, %f17;
	mov.b32 	%r9, %f18;
	add.s32 	%r10, %r9, -1061158912;
	and.b32  	%r11, %r10, -8388608;
	mov.b32 	%r2, %f2;
	sub.s32 	%r12, %r2, %r11;
	mov.b32 	%f19, %r12;
	sub.s32 	%r13, 1082130432, %r11;
	mov.b32 	%f20, %r13;
	fma.rn.f32 	%f21, %f20, 0f3E800000, 0fBF800000;
	add.f32 	%f22, %f21, %f19;
	cvt.rn.f32.s32 	%f23, %r11;
	mul.f32 	%f24, %f23, 0f34000000;
	fma.rn.f32 	%f25, %f22, 0fBD39BF78, 0f3DD80012;
	fma.rn.f32 	%f26, %f25, %f22, 0fBE0778E0;
	fma.rn.f32 	%f27, %f26, %f22, 0f3E146475;
	fma.rn.f32 	%f28, %f27, %f22, 0fBE2A68DD;
	fma.rn.f32 	%f29, %f28, %f22, 0f3E4CAF9E;
	fma.rn.f32 	%f30, %f29, %f22, 0fBE800042;
	fma.rn.f32 	%f31, %f30, %f22, 0f3EAAAAE6;
	fma.rn.f32 	%f32, %f31, %f22, 0fBF000000;
	mul.f32 	%f33, %f22, %f32;
	fma.rn.f32 	%f34, %f33, %f22, %f22;
	fma.rn.f32 	%f53, %f24, 0f3F317218, %f34;
	setp.lt.u32 	%p3, %r2, 2139095040;
	@%p3 bra 	$L__BB0_4;
	setp.gt.s32 	%p4, %r2, -1082130432;
	fma.rn.f32 	%f35, %f2, 0f7F800000, 0f7F800000;
	selp.f32 	%f36, %f35, %f53, %p4;
	setp.eq.f32 	%p5, %f2, 0f00000000;
	selp.f32 	%f53, 0f80000000, %f36, %p5;
$L__BB0_4:
	abs.f32 	%f37, %f53;
	mul.f32 	%f38, %f37, 0f4038AA3B;
	ex2.approx.ftz.f32 	%f39, %f38;
	add.f32 	%f40, %f39, 0f3F800000;
	rcp.approx.ftz.f32 	%f41, %f40;
	fma.rn.f32 	%f42, %f41, 0fC0000000, 0f3F800000;
	setp.ge.f32 	%p6, %f37, 0f41102CB4;
	selp.f32 	%f43, 0f3F800000, %f42, %p6;
	copysign.f32 	%f44, %f53, %f43;
	mul.f32 	%f45, %f53, %f53;
	fma.rn.f32 	%f46, %f45, 0f3C80F082, 0fBD563CAE;
	fma.rn.f32 	%f47, %f46, %f45, 0f3E085941;
	fma.rn.f32 	%f48, %f47, %f45, 0fBEAAA9ED;
	fma.rn.f32 	%f49, %f48, %f45, 0f00000000;
	fma.rn.f32 	%f50, %f49, %f53, %f53;
	setp.ge.f32 	%p7, %f37, 0f3F19999A;
	selp.f32 	%f51, %f44, %f50, %p7;
	mul.f32 	%f52, %f1, %f51;
	cvta.to.global.u64 	%rd6, %rd2;
	add.s64 	%rd8, %rd6, %rd4;
	st.global.f32 	[%rd8], %f52;
$L__BB0_5:
	ret;

}


// ===== COMPILED SASS (sm_100) =====

	.target	sm_100

	.elftype	@"ET_EXEC"


//--------------------- .note.nv.tkinfo           --------------------------
	.section	.note.nv.tkinfo,"",@"SHT_NOTE"
	.sectionflags	@"SHF_NOTE_NV_TKINFO"
	.tkinfo
        /*0018*/ 	.word	0x00000002
        /*0030*/ 	.string	""
        /*0030*/ 	.string	"ptxas"
        /*0030*/ 	.string	"Cuda compilation tools, release 13.0, V13.0.88"
        /*0030*/ 	.string	"Build cuda_13.0.r13.0/compiler.36424714_0"
        /*0030*/ 	.string	"-arch sm_100 -m 64 "



//--------------------- .note.nv.cuinfo           --------------------------
	.section	.note.nv.cuinfo,"",@"SHT_NOTE"
	.sectionflags	@"SHF_NOTE_NV_CUINFO"
        /*0018*/ 	.short	0x0002
        /*001a*/ 	.short	0x0064
        /*001c*/ 	.short	0x0082
	.zero		2


//--------------------- .nv.info                  --------------------------
	.section	.nv.info,"",@"SHT_CUDA_INFO"
	.align	4


	//----- nvinfo : EIATTR_REGCOUNT
	.align		4
        /*0000*/ 	.byte	0x04, 0x2f
        /*0002*/ 	.short	(.L_1 - .L_0)
	.align		4
.L_0:
        /*0004*/ 	.word	index@(_Z11mish_kernelPKfPfi)
        /*0008*/ 	.word	0x0000000e


	//----- nvinfo : EIATTR_FRAME_SIZE
	.align		4
.L_1:
        /*000c*/ 	.byte	0x04, 0x11
        /*000e*/ 	.short	(.L_3 - .L_2)
	.align		4
.L_2:
        /*0010*/ 	.word	index@(_Z11mish_kernelPKfPfi)
        /*0014*/ 	.word	0x00000000


	//----- nvinfo : EIATTR_MIN_STACK_SIZE
	.align		4
.L_3:
        /*0018*/ 	.byte	0x04, 0x12
        /*001a*/ 	.short	(.L_5 - .L_4)
	.align		4
.L_4:
        /*001c*/ 	.word	index@(_Z11mish_kernelPKfPfi)
        /*0020*/ 	.word	0x00000000
.L_5:


//--------------------- .nv.compat                --------------------------
	.section	.nv.compat,"",@"SHT_CUDA_COMPAT_INFO"
	.align	4
        /*0000*/ 	.byte	0x02, 0x09, 0x00, 0x00, 0x02, 0x02, 0x01, 0x00, 0x02, 0x05, 0x05, 0x00, 0x03, 0x07, 0x01, 0x01
        /*0010*/ 	.byte	0x02, 0x03, 0x00, 0x00, 0x02, 0x06, 0x01, 0x00, 0x04, 0x0b, 0x08, 0x00, 0x01, 0x00, 0x00, 0x00
        /*0020*/ 	.byte	0x00, 0x00, 0x00, 0x00


//--------------------- .nv.info._Z11mish_kernelPKfPfi --------------------------
	.section	.nv.info._Z11mish_kernelPKfPfi,"",@"SHT_CUDA_INFO"
	.sectionflags	@""
	.align	4


	//----- nvinfo : EIATTR_CUDA_API_VERSION
	.align		4
        /*0000*/ 	.byte	0x04, 0x37
        /*0002*/ 	.short	(.L_7 - .L_6)
.L_6:
        /*0004*/ 	.word	0x00000082


	//----- nvinfo : EIATTR_KPARAM_INFO
	.align		4
.L_7:
        /*0008*/ 	.byte	0x04, 0x17
        /*000a*/ 	.short	(.L_9 - .L_8)
.L_8:
        /*000c*/ 	.word	0x00000000
        /*0010*/ 	.short	0x0002
        /*0012*/ 	.short	0x0010
        /*0014*/ 	.byte	0x00, 0xf0, 0x11, 0x00


	//----- nvinfo : EIATTR_KPARAM_INFO
	.align		4
.L_9:
        /*0018*/ 	.byte	0x04, 0x17
        /*001a*/ 	.short	(.L_11 - .L_10)
.L_10:
        /*001c*/ 	.word	0x00000000
        /*0020*/ 	.short	0x0001
        /*0022*/ 	.short	0x0008
        /*0024*/ 	.byte	0x00, 0xf5, 0x21, 0x00


	//----- nvinfo : EIATTR_KPARAM_INFO
	.align		4
.L_11:
        /*0028*/ 	.byte	0x04, 0x17
        /*002a*/ 	.short	(.L_13 - .L_12)
.L_12:
        /*002c*/ 	.word	0x00000000
        /*0030*/ 	.short	0x0000
        /*0032*/ 	.short	0x0000
        /*0034*/ 	.byte	0x00, 0xf5, 0x21, 0x00


	//----- nvinfo : EIATTR_SPARSE_MMA_MASK
	.align		4
.L_13:
        /*0038*/ 	.byte	0x03, 0x50
        /*003a*/ 	.short	0x0000


	//----- nvinfo : EIATTR_MAXREG_COUNT
	.align		4
        /*003c*/ 	.byte	0x03, 0x1b
        /*003e*/ 	.short	0x00ff


	//----- nvinfo : EIATTR_MERCURY_ISA_VERSION
	.align		4
        /*0040*/ 	.byte	0x03, 0x5f
        /*0042*/ 	.short	0x0101


	//----- nvinfo : EIATTR_VRC_CTA_INIT_COUNT
	.align		4
        /*0044*/ 	.byte	0x02, 0x4a
	.zero		1
	.zero		1


	//----- nvinfo : EIATTR_EXIT_INSTR_OFFSETS
	.align		4
        /*0048*/ 	.byte	0x04, 0x1c
        /*004a*/ 	.short	(.L_15 - .L_14)


	//   ....[0]....
.L_14:
        /*004c*/ 	.word	0x00000070


	//   ....[1]....
        /*0050*/ 	.word	0x000004c0


	//----- nvinfo : EIATTR_CRS_STACK_SIZE
	.align		4
.L_15:
        /*0054*/ 	.byte	0x04, 0x1e
        /*0056*/ 	.short	(.L_17 - .L_16)
.L_16:
        /*0058*/ 	.word	0x00000000


	//----- nvinfo : EIATTR_CBANK_PARAM_SIZE
	.align		4
.L_17:
        /*005c*/ 	.byte	0x03, 0x19
        /*005e*/ 	.short	0x0014


	//----- nvinfo : EIATTR_PARAM_CBANK
	.align		4
        /*0060*/ 	.byte	0x04, 0x0a
        /*0062*/ 	.short	(.L_19 - .L_18)
	.align		4
.L_18:
        /*0064*/ 	.word	index@(.nv.constant0._Z11mish_kernelPKfPfi)
        /*0068*/ 	.short	0x0380
        /*006a*/ 	.short	0x0014


	//----- nvinfo : EIATTR_SW_WAR
	.align		4
.L_19:
        /*006c*/ 	.byte	0x04, 0x36
        /*006e*/ 	.short	(.L_21 - .L_20)
.L_20:
        /*0070*/ 	.word	0x00000008
.L_21:


//--------------------- .nv.callgraph             --------------------------
	.section	.nv.callgraph,"",@"SHT_CUDA_CALLGRAPH"
	.align	4
	.sectionentsize	8
	.align		4
        /*0000*/ 	.word	0x00000000
	.align		4
        /*0004*/ 	.word	0xffffffff
	.align		4
        /*0008*/ 	.word	0x00000000
	.align		4
        /*000c*/ 	.word	0xfffffffe
	.align		4
        /*0010*/ 	.word	0x00000000
	.align		4
        /*0014*/ 	.word	0xfffffffd
	.align		4
        /*0018*/ 	.word	0x00000000
	.align		4
        /*001c*/ 	.word	0xfffffffc


//--------------------- .text._Z11mish_kernelPKfPfi --------------------------
	.section	.text._Z11mish_kernelPKfPfi,"ax",@progbits
	.align	128
        .global         _Z11mish_kernelPKfPfi
        .type           _Z11mish_kernelPKfPfi,@function
        .size           _Z11mish_kernelPKfPfi,(.L_x_3 - _Z11mish_kernelPKfPfi)
        .other          _Z11mish_kernelPKfPfi,@"STO_CUDA_ENTRY STV_DEFAULT"
_Z11mish_kernelPKfPfi:
.text._Z11mish_kernelPKfPfi:
[----:B------:R-:W-:Y:S01]  /*0000*/  LDC R1, c[0x0][0x37c] ;  /* 0x0000df00ff017b82 */ /* 0x000fe20000000800 */
[----:B------:R-:W0:Y:S07]  /*0010*/  S2R R3, SR_TID.X ;  /* 0x0000000000037919 */ /* 0x000e2e0000002100 */
[----:B------:R-:W0:Y:S01]  /*0020*/  S2UR UR4, SR_CTAID.X ;  /* 0x00000000000479c3 */ /* 0x000e220000002500 */
[----:B------:R-:W1:Y:S07]  /*0030*/  LDCU UR5, c[0x0][0x390] ;  /* 0x00007200ff0577ac */ /* 0x000e6e0008000800 */
[----:B------:R-:W0:Y:S02]  /*0040*/  LDC R2, c[0x0][0x360] ;  /* 0x0000d800ff027b82 */ /* 0x000e240000000800 */
[----:B0-----:R-:W-:-:S05]  /*0050*/  IMAD R2, R2, UR4, R3 ;  /* 0x0000000402027c24 */ /* 0x001fca000f8e0203 */
[----:B-1----:R-:W-:-:S13]  /*0060*/  ISETP.GE.AND P0, PT, R2, UR5, PT ;  /* 0x0000000502007c0c */ /* 0x002fda000bf06270 */
[----:B------:R-:W-:Y:S05]  /*0070*/  @P0 EXIT ;  /* 0x000000000000094d */ /* 0x000fea0003800000 */
[----:B------:R-:W0:Y:S01]  /*0080*/  LDC.64 R4, c[0x0][0x380] ;  /* 0x0000e000ff047b82 */ /* 0x000e220000000a00 */
[----:B------:R-:W1:Y:S01]  /*0090*/  LDCU.64 UR4, c[0x0][0x358] ;  /* 0x00006b00ff0477ac */ /* 0x000e620008000a00 */
[----:B0-----:R-:W-:-:S05]  /*00a0*/  IMAD.WIDE R4, R2, 0x4, R4 ;  /* 0x0000000402047825 */ /* 0x001fca00078e0204 */
[----:B-1----:R-:W2:Y:S01]  /*00b0*/  LDG.E R3, desc[UR4][R4.64] ;  /* 0x0000000404037981 */ /* 0x002ea2000c1e1900 */
[----:B------:R-:W-:Y:S01]  /*00c0*/  BSSY.RECONVERGENT B0, `(.L_x_0) ;  /* 0x000002a000007945 */ /* 0x000fe20003800200 */
[----:B--2---:R-:W-:Y:S02]  /*00d0*/  FSETP.GT.AND P0, PT, R3, 20, PT ;  /* 0x41a000000300780b */ /* 0x004fe40003f04000 */
[----:B------:R-:W-:-:S11]  /*00e0*/  MOV R6, R3 ;  /* 0x0000000300067202 */ /* 0x000fd60000000f00 */
[----:B------:R-:W-:Y:S05]  /*00f0*/  @P0 BRA `(.L_x_1) ;  /* 0x0000000000980947 */ /* 0x000fea0003800000 */
[----:B------:R-:W-:Y:S01]  /*0100*/  HFMA2 R0, -RZ, RZ, 0.96630859375, -0.0022525787353515625 ;  /* 0x3bbb989dff007431 */ /* 0x000fe200000001ff */
[----:B------:R-:W-:Y:S01]  /*0110*/  MOV R5, 0x437c0000 ;  /* 0x437c000000057802 */ /* 0x000fe20000000f00 */
[----:B------:R-:W-:Y:S01]  /*0120*/  HFMA2 R8, -RZ, RZ, 1.625, 0 ;  /* 0x3e800000ff087431 */ /* 0x000fe200000001ff */
[----:B------:R-:W-:Y:S02]  /*0130*/  MOV R9, 0x3d39bf78 ;  /* 0x3d39bf7800097802 */ /* 0x000fe40000000f00 */
[----:B------:R-:W-:-:S04]  /*0140*/  FFMA.SAT R0, R3, R0, 0.5 ;  /* 0x3f00000003007423 */ /* 0x000fc80000002000 */
[----:B------:R-:W-:-:S04]  /*0150*/  FFMA.RM R0, R0, R5, 12582913 ;  /* 0x4b40000100007423 */ /* 0x000fc80000004005 */
[C---:B------:R-:W-:Y:S01]  /*0160*/  FADD R4, R0.reuse, -12583039 ;  /* 0xcb40007f00047421 */ /* 0x040fe20000000000 */
[----:B------:R-:W-:-:S03]  /*0170*/  SHF.L.U32 R0, R0, 0x17, RZ ;  /* 0x0000001700007819 */ /* 0x000fc600000006ff */
[----:B------:R-:W-:-:S04]  /*0180*/  FFMA R4, R3, 1.4426950216293334961, -R4 ;  /* 0x3fb8aa3b03047823 */ /* 0x000fc80000000804 */
[----:B------:R-:W-:-:S04]  /*0190*/  FFMA R4, R3, 1.925963033500011079e-08, R4 ;  /* 0x32a5706003047823 */ /* 0x000fc80000000004 */
[----:B------:R-:W0:Y:S02]  /*01a0*/  MUFU.EX2 R5, R4 ;  /* 0x0000000400057308 */ /* 0x000e240000000800 */
[----:B0-----:R-:W-:-:S04]  /*01b0*/  FMUL R0, R0, R5 ;  /* 0x0000000500007220 */ /* 0x001fc80000400000 */
[C---:B------:R-:W-:Y:S01]  /*01c0*/  FADD.RZ R5, R0.reuse, 1 ;  /* 0x3f80000000057421 */ /* 0x040fe2000000c000 */
[----:B------:R-:W-:-:S04]  /*01d0*/  ISETP.GE.U32.AND P0, PT, R0, 0x7f800000, PT ;  /* 0x7f8000000000780c */ /* 0x000fc80003f06070 */
[----:B------:R-:W-:Y:S02]  /*01e0*/  IADD3 R5, PT, PT, R5, -0x3f400000, RZ ;  /* 0xc0c0000005057810 */ /* 0x000fe40007ffe0ff */
[----:B------:R-:W-:Y:S02]  /*01f0*/  ISETP.GT.AND P2, PT, R0, -0x40800000, P0 ;  /* 0xbf8000000000780c */ /* 0x000fe40000744270 */
[----:B------:R-:W-:-:S04]  /*0200*/  LOP3.LUT R5, R5, 0xff800000, RZ, 0xc0, !PT ;  /* 0xff80000005057812 */ /* 0x000fc800078ec0ff */
[----:B------:R-:W-:Y:S02]  /*0210*/  IADD3 R7, PT, PT, -R5, 0x40800000, RZ ;  /* 0x4080000005077810 */ /* 0x000fe40007ffe1ff */
[CC--:B------:R-:W-:Y:S02]  /*0220*/  IADD3 R6, PT, PT, R0.reuse, -R5.reuse, RZ ;  /* 0x8000000500067210 */ /* 0x0c0fe40007ffe0ff */
[----:B------:R-:W-:Y:S01]  /*0230*/  I2FP.F32.S32 R5, R5 ;  /* 0x0000000500057245 */ /* 0x000fe20000201400 */
[----:B------:R-:W-:Y:S01]  /*0240*/  FFMA R7, R7, R8, -1 ;  /* 0xbf80000007077423 */ /* 0x000fe20000000008 */
[----:B------:R-:W-:-:S03]  /*0250*/  @P0 FSETP.NEU.AND P1, PT, R0, RZ, PT ;  /* 0x000000ff0000020b */ /* 0x000fc60003f2d000 */
[----:B------:R-:W-:Y:S01]  /*0260*/  FADD R6, R6, R7 ;  /* 0x0000000706067221 */ /* 0x000fe20000000000 */
[----:B------:R-:W-:-:S03]  /*0270*/  FMUL R5, R5, 1.1920928955078125e-07 ;  /* 0x3400000005057820 */ /* 0x000fc60000400000 */
[----:B------:R-:W-:-:S04]  /*0280*/  FFMA R7, R6, -R9, 0.10546888411045074463 ;  /* 0x3dd8001206077423 */ /* 0x000fc80000000809 */
[----:B------:R-:W-:-:S04]  /*0290*/  FFMA R7, R6, R7, -0.13229703903198242188 ;  /* 0xbe0778e006077423 */ /* 0x000fc80000000007 */
[----:B------:R-:W-:-:S04]  /*02a0*/  FFMA R7, R6, R7, 0.14491446316242218018 ;  /* 0x3e14647506077423 */ /* 0x000fc80000000007 */
[----:B------:R-:W-:-:S04]  /*02b0*/  FFMA R7, R6, R7, -0.16641564667224884033 ;  /* 0xbe2a68dd06077423 */ /* 0x000fc80000000007 */
[----:B------:R-:W-:-:S04]  /*02c0*/  FFMA R7, R6, R7, 0.19988867640495300293 ;  /* 0x3e4caf9e06077423 */ /* 0x000fc80000000007 */
[----:B------:R-:W-:-:S04]  /*02d0*/  FFMA R7, R6, R7, -0.25000196695327758789 ;  /* 0xbe80004206077423 */ /* 0x000fc80000000007 */
[----:B------:R-:W-:-:S04]  /*02e0*/  FFMA R7, R6, R7, 0.33333510160446166992 ;  /* 0x3eaaaae606077423 */ /* 0x000fc80000000007 */
[----:B------:R-:W-:-:S04]  /*02f0*/  FFMA R7, R6, R7, -0.5 ;  /* 0xbf00000006077423 */ /* 0x000fc80000000007 */
[----:B------:R-:W-:-:S04]  /*0300*/  FMUL R7, R6, R7 ;  /* 0x0000000706077220 */ /* 0x000fc80000400000 */
[----:B------:R-:W-:Y:S01]  /*0310*/  FFMA R6, R6, R7, R6 ;  /* 0x0000000706067223 */ /* 0x000fe20000000006 */
[----:B------:R-:W-:-:S03]  /*0320*/  @P0 MOV R7, 0x7f800000 ;  /* 0x7f80000000070802 */ /* 0x000fc60000000f00 */
[----:B------:R-:W-:Y:S02]  /*0330*/  FFMA R6, R5, 0.69314718246459960938, R6 ;  /* 0x3f31721805067823 */ /* 0x000fe40000000006 */
[----:B------:R-:W-:-:S05]  /*0340*/  @P2 FFMA R6, R0, R7, +INF ;  /* 0x7f80000000062423 */ /* 0x000fca0000000007 */
[----:B------:R-:W-:-:S07]  /*0350*/  @P0 FSEL R6, R6, -RZ, P1 ;  /* 0x800000ff06060208 */ /* 0x000fce0000800000 */
.L_x_1:
[----:B------:R-:W-:Y:S05]  /*0360*/  BSYNC.RECONVERGENT B0 ;  /* 0x0000000000007941 */ /* 0x000fea0003800200 */
.L_x_0:
[C---:B------:R-:W-:Y:S01]  /*0370*/  FMUL R0, |R6|.reuse, 2.8853900432586669922 ;  /* 0x4038aa3b06007820 */ /* 0x040fe20000400200 */
[----:B------:R-:W-:Y:S01]  /*0380*/  MOV R10, 0x3c80f082 ;  /* 0x3c80f082000a7802 */ /* 0x000fe20000000f00 */
[----:B------:R-:W-:Y:S01]  /*0390*/  HFMA2 R8, -RZ, RZ, 1.875, 0 ;  /* 0x3f800000ff087431 */ /* 0x000fe200000001ff */
[----:B------:R-:W0:Y:S01]  /*03a0*/  LDC.64 R4, c[0x0][0x388] ;  /* 0x0000e200ff047b82 */ /* 0x000e220000000a00 */
[C---:B------:R-:W-:Y:S01]  /*03b0*/  FMUL R11, R6.reuse, R6 ;  /* 0x00000006060b7220 */ /* 0x040fe20000400000 */
[C---:B------:R-:W-:Y:S01]  /*03c0*/  FSETP.GE.AND P1, PT, |R6|.reuse, 0.60000002384185791016, PT ;  /* 0x3f19999a0600780b */ /* 0x040fe20003f26200 */
[----:B------:R-:W1:Y:S01]  /*03d0*/  MUFU.EX2 R0, R0 ;  /* 0x0000000000007308 */ /* 0x000e620000000800 */
[----:B------:R-:W-:Y:S01]  /*03e0*/  FSETP.GE.AND P0, PT, |R6|, 9.010913848876953125, PT ;  /* 0x41102cb40600780b */ /* 0x000fe20003f06200 */
[----:B------:R-:W-:Y:S01]  /*03f0*/  FFMA R10, R11, R10, -0.052303962409496307373 ;  /* 0xbd563cae0b0a7423 */ /* 0x000fe2000000000a */
[----:B-1----:R-:W-:-:S03]  /*0400*/  FADD R7, R0, 1 ;  /* 0x3f80000000077421 */ /* 0x002fc60000000000 */
[----:B------:R-:W-:Y:S01]  /*0410*/  FFMA R0, R11, R10, 0.1331529766321182251 ;  /* 0x3e0859410b007423 */ /* 0x000fe2000000000a */
[----:B0-----:R-:W-:-:S04]  /*0420*/  IMAD.WIDE R4, R2, 0x4, R4 ;  /* 0x0000000402047825 */ /* 0x001fc800078e0204 */
[C---:B------:R-:W-:Y:S01]  /*0430*/  FFMA R0, R11.reuse, R0, -0.33332768082618713379 ;  /* 0xbeaaa9ed0b007423 */ /* 0x040fe20000000000 */
[----:B------:R-:W0:Y:S03]  /*0440*/  MUFU.RCP R7, R7 ;  /* 0x0000000700077308 */ /* 0x000e260000001000 */
[----:B------:R-:W-:Y:S01]  /*0450*/  FFMA R11, R11, R0, RZ ;  /* 0x000000000b0b7223 */ /* 0x000fe200000000ff */
[----:B0-----:R-:W-:-:S05]  /*0460*/  FFMA R8, R7, -2, R8 ;  /* 0xc000000007087823 */ /* 0x001fca0000000008 */
[----:B------:R-:W-:-:S04]  /*0470*/  FSEL R9, R8, 1, !P0 ;  /* 0x3f80000008097808 */ /* 0x000fc80004000000 */
[--C-:B------:R-:W-:Y:S01]  /*0480*/  LOP3.LUT R8, R9, 0x80000000, R6.reuse, 0xb8, !PT ;  /* 0x8000000009087812 */ /* 0x100fe200078eb806 */
[----:B------:R-:W-:-:S04]  /*0490*/  @!P1 FFMA R8, R11, R6, R6 ;  /* 0x000000060b089223 */ /* 0x000fc80000000006 */
[----:B------:R-:W-:-:S05]  /*04a0*/  FMUL R3, R3, R8 ;  /* 0x0000000803037220 */ /* 0x000fca0000400000 */
[----:B------:R-:W-:Y:S01]  /*04b0*/  STG.E desc[UR4][R4.64], R3 ;  /* 0x0000000304007986 */ /* 0x000fe2000c101904 */
[----:B------:R-:W-:Y:S05]  /*04c0*/  EXIT ;  /* 0x000000000000794d */ /* 0x000fea0003800000 */
.L_x_2:
[----:B------:R-:W-:-:S00]  /*04d0*/  BRA `(.L_x_2) ;  /* 0xfffffffc00fc7947 */ /* 0x000fc0000383ffff */
[----:B------:R-:W-:-:S00]  /*04e0*/  NOP ;  /* 0x0000000000007918 */ /* 0x000fc00000000000 */
        /* <DEDUP_REMOVED lines=9> */
.L_x_3:


//--------------------- .nv.shared.reserved.0     --------------------------
	.section	.nv.shared.reserved.0,"aw",@nobits
	.weak		__nv_reservedSMEM_offset_0_alias
	.size		__nv_reservedSMEM_offset_0_alias, 0, 64
	.other		__nv_reservedSMEM_offset_0_alias,@"STO_CUDA_RESERVED_SHARED STV_DEFAULT"
__nv_reservedSMEM_offset_0_alias:
	.zero		0
	.zero		64


//--------------------- .nv.constant0._Z11mish_kernelPKfPfi --------------------------
	.section	.nv.constant0._Z11mish_kernelPKfPfi,"a",@progbits
	.sectionflags	@""
	.align	4
.nv.constant0._Z11mish_kernelPKfPfi:
	.zero		916


//--------------------- SYMBOLS --------------------------

	.type		.nv.reservedSmem.offset0,@object
	.size		.nv.reservedSmem.offset0,0x4
